//
// Generated by NVIDIA NVVM Compiler
//
// Compiler Build ID: CL-36424714
// Cuda compilation tools, release 13.0, V13.0.88
// Based on NVVM 20.0.0
//

.version 9.0
.target sm_100
.address_size 64

	// .globl	_Z3mapPiS_mm

.visible .entry _Z3mapPiS_mm(
	.param .u64 .ptr .align 1 _Z3mapPiS_mm_param_0,
	.param .u64 .ptr .align 1 _Z3mapPiS_mm_param_1,
	.param .u64 _Z3mapPiS_mm_param_2,
	.param .u64 _Z3mapPiS_mm_param_3
)
{
	.reg .pred 	%p<4>;
	.reg .b32 	%r<12>;
	.reg .b64 	%rd<14>;

	ld.param.u64 	%rd2, [_Z3mapPiS_mm_param_0];
	ld.param.u64 	%rd3, [_Z3mapPiS_mm_param_1];
	ld.param.u64 	%rd4, [_Z3mapPiS_mm_param_2];
	ld.param.u64 	%rd5, [_Z3mapPiS_mm_param_3];
	mov.u32 	%r1, %ctaid.x;
	mov.u32 	%r2, %ntid.x;
	mov.u32 	%r3, %tid.x;
	mad.lo.s32 	%r4, %r1, %r2, %r3;
	cvt.u64.u32 	%rd7, %r4;
	mov.u32 	%r5, %ctaid.y;
	mov.u32 	%r6, %ntid.y;
	mov.u32 	%r7, %tid.y;
	mad.lo.s32 	%r8, %r5, %r6, %r7;
	cvt.u64.u32 	%rd8, %r8;
	mad.lo.s64 	%rd1, %rd4, %rd8, %rd7;
	setp.le.u64 	%p1, %rd4, %rd7;
	setp.le.u64 	%p2, %rd5, %rd8;
	or.pred  	%p3, %p1, %p2;
	@%p3 bra 	$L__BB0_2;
	cvta.to.global.u64 	%rd9, %rd2;
	cvta.to.global.u64 	%rd10, %rd3;
	shl.b64 	%rd11, %rd1, 2;
	add.s64 	%rd12, %rd9, %rd11;
	ld.global.u32 	%r10, [%rd12];
	add.s32 	%r11, %r10, 10;
	add.s64 	%rd13, %rd10, %rd11;
	st.global.u32 	[%rd13], %r11;
$L__BB0_2:
	ret;

}


// ===== COMPILED SASS (sm_100) =====

	.target	sm_100

	.elftype	@"ET_EXEC"


//--------------------- .note.nv.tkinfo           --------------------------
	.section	.note.nv.tkinfo,"",@"SHT_NOTE"
	.sectionflags	@"SHF_NOTE_NV_TKINFO"
	.tkinfo
        /*0018*/ 	.word	0x00000002
        /*0030*/ 	.string	""
        /*0030*/ 	.string	"ptxas"
        /*0030*/ 	.string	"Cuda compilation tools, release 13.0, V13.0.88"
        /*0030*/ 	.string	"Build cuda_13.0.r13.0/compiler.36424714_0"
        /*0030*/ 	.string	"-arch sm_100 -m 64 "



//--------------------- .note.nv.cuinfo           --------------------------
	.section	.note.nv.cuinfo,"",@"SHT_NOTE"
	.sectionflags	@"SHF_NOTE_NV_CUINFO"
        /*0018*/ 	.short	0x0002
        /*001a*/ 	.short	0x0064
        /*001c*/ 	.short	0x0082
	.zero		2


//--------------------- .nv.info                  --------------------------
	.section	.nv.info,"",@"SHT_CUDA_INFO"
	.align	4


	//----- nvinfo : EIATTR_REGCOUNT
	.align		4
        /*0000*/ 	.byte	0x04, 0x2f
        /*0002*/ 	.short	(.L_1 - .L_0)
	.align		4
.L_0:
        /*0004*/ 	.word	index@(_Z3mapPiS_mm)
        /*0008*/ 	.word	0x0000000a


	//----- nvinfo : EIATTR_FRAME_SIZE
	.align		4
.L_1:
        /*000c*/ 	.byte	0x04, 0x11
        /*000e*/ 	.short	(.L_3 - .L_2)
	.align		4
.L_2:
        /*0010*/ 	.word	index@(_Z3mapPiS_mm)
        /*0014*/ 	.word	0x00000000


	//----- nvinfo : EIATTR_MIN_STACK_SIZE
	.align		4
.L_3:
        /*0018*/ 	.byte	0x04, 0x12
        /*001a*/ 	.short	(.L_5 - .L_4)
	.align		4
.L_4:
        /*001c*/ 	.word	index@(_Z3mapPiS_mm)
        /*0020*/ 	.word	0x00000000
.L_5:


//--------------------- .nv.compat                --------------------------
	.section	.nv.compat,"",@"SHT_CUDA_COMPAT_INFO"
	.align	4
        /*0000*/ 	.byte	0x02, 0x09, 0x00, 0x00, 0x02, 0x02, 0x01, 0x00, 0x02, 0x05, 0x05, 0x00, 0x03, 0x07, 0x01, 0x01
        /*0010*/ 	.byte	0x02, 0x03, 0x00, 0x00, 0x02, 0x06, 0x01, 0x00, 0x04, 0x0b, 0x08, 0x00, 0x09, 0x00, 0x00, 0x00
        /*0020*/ 	.byte	0x00, 0x00, 0x00, 0x00


//--------------------- .nv.info._Z3mapPiS_mm     --------------------------
	.section	.nv.info._Z3mapPiS_mm,"",@"SHT_CUDA_INFO"
	.sectionflags	@""
	.align	4


	//----- nvinfo : EIATTR_CUDA_API_VERSION
	.align		4
        /*0000*/ 	.byte	0x04, 0x37
        /*0002*/ 	.short	(.L_7 - .L_6)
.L_6:
        /*0004*/ 	.word	0x00000082


	//----- nvinfo : EIATTR_KPARAM_INFO
	.align		4
.L_7:
        /*0008*/ 	.byte	0x04, 0x17
        /*000a*/ 	.short	(.L_9 - .L_8)
.L_8:
        /*000c*/ 	.word	0x00000000
        /*0010*/ 	.short	0x0003
        /*0012*/ 	.short	0x0018
        /*0014*/ 	.byte	0x00, 0xf0, 0x21, 0x00


	//----- nvinfo : EIATTR_KPARAM_INFO
	.align		4
.L_9:
        /*0018*/ 	.byte	0x04, 0x17
        /*001a*/ 	.short	(.L_11 - .L_10)
.L_10:
        /*001c*/ 	.word	0x00000000
        /*0020*/ 	.short	0x0002
        /*0022*/ 	.short	0x0010
        /*0024*/ 	.byte	0x00, 0xf0, 0x21, 0x00


	//----- nvinfo : EIATTR_KPARAM_INFO
	.align		4
.L_11:
        /*0028*/ 	.byte	0x04, 0x17
        /*002a*/ 	.short	(.L_13 - .L_12)
.L_12:
        /*002c*/ 	.word	0x00000000
        /*0030*/ 	.short	0x0001
        /*0032*/ 	.short	0x0008
        /*0034*/ 	.byte	0x00, 0xf5, 0x21, 0x00


	//----- nvinfo : EIATTR_KPARAM_INFO
	.align		4
.L_13:
        /*0038*/ 	.byte	0x04, 0x17
        /*003a*/ 	.short	(.L_15 - .L_14)
.L_14:
        /*003c*/ 	.word	0x00000000
        /*0040*/ 	.short	0x0000
        /*0042*/ 	.short	0x0000
        /*0044*/ 	.byte	0x00, 0xf5, 0x21, 0x00


	//----- nvinfo : EIATTR_SPARSE_MMA_MASK
	.align		4
.L_15:
        /*0048*/ 	.byte	0x03, 0x50
        /*004a*/ 	.short	0x0000


	//----- nvinfo : EIATTR_MAXREG_COUNT
	.align		4
        /*004c*/ 	.byte	0x03, 0x1b
        /*004e*/ 	.short	0x00ff


	//----- nvinfo : EIATTR_MERCURY_ISA_VERSION
	.align		4
        /*0050*/ 	.byte	0x03, 0x5f
        /*0052*/ 	.short	0x0101


	//----- nvinfo : EIATTR_VRC_CTA_INIT_COUNT
	.align		4
        /*0054*/ 	.byte	0x02, 0x4a
	.zero		1
	.zero		1


	//----- nvinfo : EIATTR_EXIT_INSTR_OFFSETS
	.align		4
        /*0058*/ 	.byte	0x04, 0x1c
        /*005a*/ 	.short	(.L_17 - .L_16)


	//   ....[0]....
.L_16:
        /*005c*/ 	.word	0x00000110


	//   ....[1]....
        /*0060*/ 	.word	0x000001d0


	//----- nvinfo : EIATTR_CBANK_PARAM_SIZE
	.align		4
.L_17:
        /*0064*/ 	.byte	0x03, 0x19
        /*0066*/ 	.short	0x0020


	//----- nvinfo : EIATTR_PARAM_CBANK
	.align		4
        /*0068*/ 	.byte	0x04, 0x0a
        /*006a*/ 	.short	(.L_19 - .L_18)
	.align		4
.L_18:
        /*006c*/ 	.word	index@(.nv.constant0._Z3mapPiS_mm)
        /*0070*/ 	.short	0x0380
        /*0072*/ 	.short	0x0020


	//----- nvinfo : EIATTR_SW_WAR
	.align		4
.L_19:
        /*0074*/ 	.byte	0x04, 0x36
        /*0076*/ 	.short	(.L_21 - .L_20)
.L_20:
        /*0078*/ 	.word	0x00000008
.L_21:


//--------------------- .nv.callgraph             --------------------------
	.section	.nv.callgraph,"",@"SHT_CUDA_CALLGRAPH"
	.align	4
	.sectionentsize	8
	.align		4
        /*0000*/ 	.word	0x00000000
	.align		4
        /*0004*/ 	.word	0xffffffff
	.align		4
        /*0008*/ 	.word	0x00000000
	.align		4
        /*000c*/ 	.word	0xfffffffe
	.align		4
        /*0010*/ 	.word	0x00000000
	.align		4
        /*0014*/ 	.word	0xfffffffd
	.align		4
        /*0018*/ 	.word	0x00000000
	.align		4
        /*001c*/ 	.word	0xfffffffc


//--------------------- .text._Z3mapPiS_mm        --------------------------
	.section	.text._Z3mapPiS_mm,"ax",@progbits
	.align	128
        .global         _Z3mapPiS_mm
        .type           _Z3mapPiS_mm,@function
        .size           _Z3mapPiS_mm,(.L_x_1 - _Z3mapPiS_mm)
        .other          _Z3mapPiS_mm,@"STO_CUDA_ENTRY STV_DEFAULT"
_Z3mapPiS_mm:
.text._Z3mapPiS_mm:
[----:B------:R-:W-:Y:S01]  /*0000*/  LDC R1, c[0x0][0x37c] ;  /* 0x0000df00ff017b82 */ /* 0x000fe20000000800 */
[----:B------:R-:W0:Y:S07]  /*0010*/  S2R R0, SR_TID.Y ;  /* 0x0000000000007919 */ /* 0x000e2e0000002200 */
[----:B------:R-:W1:Y:S01]  /*0020*/  LDC R2, c[0x0][0x360] ;  /* 0x0000d800ff027b82 */ /* 0x000e620000000800 */
[----:B------:R-:W2:Y:S01]  /*0030*/  LDCU.128 UR8, c[0x0][0x390] ;  /* 0x00007200ff0877ac */ /* 0x000ea20008000c00 */
[----:B------:R-:W1:Y:S06]  /*0040*/  S2R R3, SR_TID.X ;  /* 0x0000000000037919 */ /* 0x000e6c0000002100 */
[----:B------:R-:W0:Y:S08]  /*0050*/  S2UR UR5, SR_CTAID.Y ;  /* 0x00000000000579c3 */ /* 0x000e300000002600 */
[----:B------:R-:W0:Y:S08]  /*0060*/  LDC R5, c[0x0][0x364] ;  /* 0x0000d900ff057b82 */ /* 0x000e300000000800 */
[----:B------:R-:W1:Y:S01]  /*0070*/  S2UR UR4, SR_CTAID.X ;  /* 0x00000000000479c3 */ /* 0x000e620000002500 */
[----:B0-----:R-:W-:-:S05]  /*0080*/  IMAD R5, R5, UR5, R0 ;  /* 0x0000000505057c24 */ /* 0x001fca000f8e0200 */
[----:B--2---:R-:W-:Y:S01]  /*0090*/  ISETP.GE.U32.AND P1, PT, R5, UR10, PT ;  /* 0x0000000a05007c0c */ /* 0x004fe2000bf26070 */
[----:B-1----:R-:W-:-:S03]  /*00a0*/  IMAD R2, R2, UR4, R3 ;  /* 0x0000000402027c24 */ /* 0x002fc6000f8e0203 */
[----:B------:R-:W-:Y:S01]  /*00b0*/  ISETP.GE.U32.AND.EX P1, PT, RZ, UR11, PT, P1 ;  /* 0x0000000bff007c0c */ /* 0x000fe2000bf26110 */
[----:B------:R-:W-:Y:S01]  /*00c0*/  IMAD.MOV.U32 R3, RZ, RZ, RZ ;  /* 0x000000ffff037224 */ /* 0x000fe200078e00ff */
[----:B------:R-:W-:Y:S01]  /*00d0*/  ISETP.GE.U32.AND P0, PT, R2, UR8, PT ;  /* 0x0000000802007c0c */ /* 0x000fe2000bf06070 */
[----:B------:R-:W-:-:S03]  /*00e0*/  IMAD.WIDE.U32 R2, R5, UR8, R2 ;  /* 0x0000000805027c25 */ /* 0x000fc6000f8e0002 */
[----:B------:R-:W-:Y:S01]  /*00f0*/  ISETP.GE.U32.OR.EX P0, PT, RZ, UR9, P1, P0 ;  /* 0x00000009ff007c0c */ /* 0x000fe20008f06500 */
[----:B------:R-:W-:-:S12]  /*0100*/  IMAD R5, R5, UR9, R3 ;  /* 0x0000000905057c24 */ /* 0x000fd8000f8e0203 */
[----:B------:R-:W-:Y:S05]  /*0110*/  @P0 EXIT ;  /* 0x000000000000094d */ /* 0x000fea0003800000 */
[----:B------:R-:W0:Y:S01]  /*0120*/  LDCU.128 UR8, c[0x0][0x380] ;  /* 0x00007000ff0877ac */ /* 0x000e220008000c00 */
[C---:B------:R-:W-:Y:S01]  /*0130*/  IMAD.SHL.U32 R4, R2.reuse, 0x4, RZ ;  /* 0x0000000402047824 */ /* 0x040fe200078e00ff */
[----:B------:R-:W-:Y:S01]  /*0140*/  SHF.L.U64.HI R0, R2, 0x2, R5 ;  /* 0x0000000202007819 */ /* 0x000fe20000010205 */
[----:B------:R-:W1:Y:S03]  /*0150*/  LDCU.64 UR4, c[0x0][0x358] ;  /* 0x00006b00ff0477ac */ /* 0x000e660008000a00 */
[----:B0-----:R-:W-:-:S04]  /*0160*/  IADD3 R2, P0, PT, R4, UR8, RZ ;  /* 0x0000000804027c10 */ /* 0x001fc8000ff1e0ff */
[----:B------:R-:W-:-:S05]  /*0170*/  IADD3.X R3, PT, PT, R0, UR9, RZ, P0, !PT ;  /* 0x0000000900037c10 */ /* 0x000fca00087fe4ff */
[----:B-1----:R-:W2:Y:S01]  /*0180*/  LDG.E R2, desc[UR4][R2.64] ;  /* 0x0000000402027981 */ /* 0x002ea2000c1e1900 */
[----:B------:R-:W-:-:S04]  /*0190*/  IADD3 R4, P0, PT, R4, UR10, RZ ;  /* 0x0000000a04047c10 */ /* 0x000fc8000ff1e0ff */
[----:B------:R-:W-:Y:S01]  /*01a0*/  IADD3.X R5, PT, PT, R0, UR11, RZ, P0, !PT ;  /* 0x0000000b00057c10 */ /* 0x000fe200087fe4ff */
[----:B--2---:R-:W-:-:S05]  /*01b0*/  VIADD R7, R2, 0xa ;  /* 0x0000000a02077836 */ /* 0x004fca0000000000 */
[----:B------:R-:W-:Y:S01]  /*01c0*/  STG.E desc[UR4][R4.64], R7 ;  /* 0x0000000704007986 */ /* 0x000fe2000c101904 */
[----:B------:R-:W-:Y:S05]  /*01d0*/  EXIT ;  /* 0x000000000000794d */ /* 0x000fea0003800000 */
.L_x_0:
[----:B------:R-:W-:-:S00]  /*01e0*/  BRA `(.L_x_0) ;  /* 0xfffffffc00fc7947 */ /* 0x000fc0000383ffff */
[----:B------:R-:W-:-:S00]  /*01f0*/  NOP ;  /* 0x0000000000007918 */ /* 0x000fc00000000000 */
        /* <DEDUP_REMOVED lines=8> */
.L_x_1:


//--------------------- .nv.shared.reserved.0     --------------------------
	.section	.nv.shared.reserved.0,"aw",@nobits
	.weak		__nv_reservedSMEM_offset_0_alias
	.size		__nv_reservedSMEM_offset_0_alias, 0, 64
	.other		__nv_reservedSMEM_offset_0_alias,@"STO_CUDA_RESERVED_SHARED STV_DEFAULT"
__nv_reservedSMEM_offset_0_alias:
	.zero		0
	.zero		64


//--------------------- .nv.constant0._Z3mapPiS_mm --------------------------
	.section	.nv.constant0._Z3mapPiS_mm,"a",@progbits
	.sectionflags	@""
	.align	4
.nv.constant0._Z3mapPiS_mm:
	.zero		928


//--------------------- SYMBOLS --------------------------

	.type		.nv.reservedSmem.offset0,@object
	.size		.nv.reservedSmem.offset0,0x4
